	.headerflags	@"EF_CUDA_TEXMODE_UNIFIED EF_CUDA_64BIT_ADDRESS EF_CUDA_ACCELERATORS EF_CUDA_SM90 EF_CUDA_VIRTUAL_SM(EF_CUDA_SM90)"
	.elftype	@"ET_EXEC"


//--------------------- .nv.info                  --------------------------
	.section	.nv.info,"",@"SHT_CUDA_INFO"
	.align	4


	//----- nvinfo : EIATTR_REGCOUNT
	.align		4
        /*0000*/ 	.byte	0x04, 0x2f
        /*0002*/ 	.short	(.L_3 - .L_2)
	.align		4
.L_2:
        /*0004*/ 	.word	index@(triton_poi_fused_div_1)
        /*0008*/ 	.word	0x0000001a


	//----- nvinfo : EIATTR_MIN_STACK_SIZE
	.align		4
.L_3:
        /*000c*/ 	.byte	0x04, 0x12
        /*000e*/ 	.short	(.L_5 - .L_4)
	.align		4
.L_4:
        /*0010*/ 	.word	index@(triton_poi_fused_div_1)
        /*0014*/ 	.word	0x00000000


	//----- nvinfo : EIATTR_FRAME_SIZE
	.align		4
.L_5:
        /*0018*/ 	.byte	0x04, 0x11
        /*001a*/ 	.short	(.L_7 - .L_6)
	.align		4
.L_6:
        /*001c*/ 	.word	index@(triton_poi_fused_div_1)
        /*0020*/ 	.word	0x00000000


	//----- nvinfo : EIATTR_MIN_STACK_SIZE
	.align		4
.L_7:
        /*0024*/ 	.byte	0x04, 0x12
        /*0026*/ 	.short	(.L_9 - .L_8)
	.align		4
.L_8:
        /*0028*/ 	.word	index@(triton_poi_fused_div_1)
        /*002c*/ 	.word	0x00000000
.L_9:


//--------------------- .nv.info.triton_poi_fused_div_1 --------------------------
	.section	.nv.info.triton_poi_fused_div_1,"",@"SHT_CUDA_INFO"
	.sectionflags	@""
	.align	4


	//----- nvinfo : EIATTR_CUDA_API_VERSION
	.align		4
        /*0000*/ 	.byte	0x04, 0x37
        /*0002*/ 	.short	(.L_11 - .L_10)
.L_10:
        /*0004*/ 	.word	0x0000007c


	//----- nvinfo : EIATTR_KPARAM_INFO
	.align		4
.L_11:
        /*0008*/ 	.byte	0x04, 0x17
        /*000a*/ 	.short	(.L_13 - .L_12)
.L_12:
        /*000c*/ 	.word	0x00000000
        /*0010*/ 	.short	0x0002
        /*0012*/ 	.short	0x0010
        /*0014*/ 	.byte	0x00, 0xf0, 0x11, 0x00


	//----- nvinfo : EIATTR_KPARAM_INFO
	.align		4
.L_13:
        /*0018*/ 	.byte	0x04, 0x17
        /*001a*/ 	.short	(.L_15 - .L_14)
.L_14:
        /*001c*/ 	.word	0x00000000
        /*0020*/ 	.short	0x0001
        /*0022*/ 	.short	0x0008
        /*0024*/ 	.byte	0x00, 0xf4, 0x21, 0x00


	//----- nvinfo : EIATTR_KPARAM_INFO
	.align		4
.L_15:
        /*0028*/ 	.byte	0x04, 0x17
        /*002a*/ 	.short	(.L_17 - .L_16)
.L_16:
        /*002c*/ 	.word	0x00000000
        /*0030*/ 	.short	0x0000
        /*0032*/ 	.short	0x0000
        /*0034*/ 	.byte	0x00, 0xf4, 0x21, 0x00


	//----- nvinfo : EIATTR_SPARSE_MMA_MASK
	.align		4
.L_17:
        /*0038*/ 	.byte	0x03, 0x50
        /*003a*/ 	.short	0x0000


	//----- nvinfo : EIATTR_MAXREG_COUNT
	.align		4
        /*003c*/ 	.byte	0x03, 0x1b
        /*003e*/ 	.short	0x00ff


	//----- nvinfo : EIATTR_EXIT_INSTR_OFFSETS
	.align		4
        /*0040*/ 	.byte	0x04, 0x1c
        /*0042*/ 	.short	(.L_19 - .L_18)


	//   ....[0]....
.L_18:
        /*0044*/ 	.word	0x00000440


	//   ....[1]....
        /*0048*/ 	.word	0x00000460


	//----- nvinfo : EIATTR_REQNTID
	.align		4
.L_19:
        /*004c*/ 	.byte	0x04, 0x10
        /*004e*/ 	.short	(.L_21 - .L_20)
.L_20:
        /*0050*/ 	.word	0x00000020
        /*0054*/ 	.word	0x00000001
        /*0058*/ 	.word	0x00000001


	//----- nvinfo : EIATTR_CBANK_PARAM_SIZE
	.align		4
.L_21:
        /*005c*/ 	.byte	0x03, 0x19
        /*005e*/ 	.short	0x0014


	//----- nvinfo : EIATTR_PARAM_CBANK
	.align		4
        /*0060*/ 	.byte	0x04, 0x0a
        /*0062*/ 	.short	(.L_23 - .L_22)
	.align		4
.L_22:
        /*0064*/ 	.word	index@(.nv.constant0.triton_poi_fused_div_1)
        /*0068*/ 	.short	0x0210
        /*006a*/ 	.short	0x0014


	//----- nvinfo : EIATTR_SW_WAR
	.align		4
.L_23:
        /*006c*/ 	.byte	0x04, 0x36
        /*006e*/ 	.short	(.L_25 - .L_24)
.L_24:
        /*0070*/ 	.word	0x00000008
.L_25:


//--------------------- .nv.callgraph             --------------------------
	.section	.nv.callgraph,"",@"SHT_CUDA_CALLGRAPH"
	.align	4
	.sectionentsize	8
	.align		4
        /*0000*/ 	.word	0x00000000
	.align		4
        /*0004*/ 	.word	0xffffffff
	.align		4
        /*0008*/ 	.word	0x00000000
	.align		4
        /*000c*/ 	.word	0xfffffffe
	.align		4
        /*0010*/ 	.word	0x00000000
	.align		4
        /*0014*/ 	.word	0xfffffffd
	.align		4
        /*0018*/ 	.word	0x00000000
	.align		4
        /*001c*/ 	.word	0xfffffffc


//--------------------- .nv.constant4             --------------------------
	.section	.nv.constant4,"a",@progbits
	.align	8
	.align		8
.nv.constant4:
        /*0000*/ 	.dword	_$_str
	.align		8
        /*0008*/ 	.dword	_$_str_$_2


//--------------------- .text.triton_poi_fused_div_1 --------------------------
	.section	.text.triton_poi_fused_div_1,"ax",@progbits
	.align	128
        .global         triton_poi_fused_div_1
        .type           triton_poi_fused_div_1,@function
        .size           triton_poi_fused_div_1,(.L_x_1 - triton_poi_fused_div_1)
        .other          triton_poi_fused_div_1,@"STO_CUDA_ENTRY STV_DEFAULT"
triton_poi_fused_div_1:
.text.triton_poi_fused_div_1:
[----:B------:R-:W0:Y:S02]  /*0000*/  LDC R1, c[0x0][0x28] ;  /* 0x00000a00ff017b82 */ /* 0x000e240000000800 */
[----:B------:R-:W1:Y:S01]  /*0010*/  S2R R0, SR_TID.X ;  /* 0x0000000000007919 */ /* 0x000e620000002100 */
[----:B------:R-:W2:Y:S01]  /*0020*/  LDC.64 R10, c[0x0][0x210] ;  /* 0x00008400ff0a7b82 */ /* 0x000ea20000000a00 */
[----:B------:R-:W-:Y:S01]  /*0030*/  CS2R R16, SRZ ;  /* 0x0000000000107805 */ /* 0x000fe2000001ff00 */
[----:B------:R-:W-:Y:S01]  /*0040*/  ULDC.64 UR4, c[0x0][0x208] ;  /* 0x0000820000047ab9 */ /* 0x000fe20000000a00 */
[----:B------:R-:W3:Y:S01]  /*0050*/  S2R R13, SR_CTAID.X ;  /* 0x00000000000d7919 */ /* 0x000ee20000002500 */
[----:B------:R-:W-:Y:S02]  /*0060*/  CS2R R14, SRZ ;  /* 0x00000000000e7805 */ /* 0x000fe4000001ff00 */
[----:B-1----:R-:W-:Y:S02]  /*0070*/  SHF.L.U32 R0, R0, 0x1, RZ ;  /* 0x0000000100007819 */ /* 0x002fe400000006ff */
[----:B---3--:R-:W-:Y:S02]  /*0080*/  SHF.R.S32.HI R2, RZ, 0x19, R13 ;  /* 0x00000019ff027819 */ /* 0x008fe4000001140d */
[----:B------:R-:W-:-:S02]  /*0090*/  LOP3.LUT R0, R0, 0x3e, RZ, 0xc0, !PT ;  /* 0x0000003e00007812 */ /* 0x000fc400078ec0ff */
[----:B------:R-:W-:Y:S02]  /*00a0*/  SGXT R2, R2, 0x1 ;  /* 0x000000010202781a */ /* 0x000fe40000000200 */
[----:B------:R-:W-:-:S04]  /*00b0*/  LEA R13, R13, R0, 0x6 ;  /* 0x000000000d0d7211 */ /* 0x000fc800078e30ff */
[CC--:B------:R-:W-:Y:S02]  /*00c0*/  LEA.HI R0, R2.reuse, R13.reuse, RZ, 0x2 ;  /* 0x0000000d02007211 */ /* 0x0c0fe400078f10ff */
[-C--:B------:R-:W-:Y:S02]  /*00d0*/  LEA.HI R2, R2, R13.reuse, RZ, 0x4 ;  /* 0x0000000d02027211 */ /* 0x080fe400078f20ff */
[----:B------:R-:W-:Y:S02]  /*00e0*/  LOP3.LUT R0, R0, 0xfffffffc, RZ, 0xc0, !PT ;  /* 0xfffffffc00007812 */ /* 0x000fe400078ec0ff */
[----:B------:R-:W-:Y:S02]  /*00f0*/  LOP3.LUT R2, R2, 0xfffffff0, RZ, 0xc0, !PT ;  /* 0xfffffff002027812 */ /* 0x000fe400078ec0ff */
[----:B------:R-:W-:Y:S02]  /*0100*/  ISETP.GE.AND P0, PT, R13, 0x30, PT ;  /* 0x000000300d00780c */ /* 0x000fe40003f06270 */
[----:B------:R-:W-:-:S05]  /*0110*/  IADD3 R7, R2, R13, -R0 ;  /* 0x0000000d02077210 */ /* 0x000fca0007ffe800 */
[----:B------:R-:W-:Y:S01]  /*0120*/  VIADD R3, R7, 0x4 ;  /* 0x0000000407037836 */ /* 0x000fe20000000000 */
[----:B------:R-:W-:-:S03]  /*0130*/  IADD3 R9, R7, 0x8, RZ ;  /* 0x0000000807097810 */ /* 0x000fc60007ffe0ff */
[----:B--2---:R-:W-:Y:S01]  /*0140*/  IMAD.WIDE R2, R3, 0x4, R10 ;  /* 0x0000000403027825 */ /* 0x004fe200078e020a */
[----:B------:R-:W-:-:S03]  /*0150*/  CS2R R18, SRZ ;  /* 0x0000000000127805 */ /* 0x000fc6000001ff00 */
[C-C-:B------:R-:W-:Y:S01]  /*0160*/  IMAD.WIDE R4, R7.reuse, 0x4, R10.reuse ;  /* 0x0000000407047825 */ /* 0x140fe200078e020a */
[----:B------:R1:W2:Y:S03]  /*0170*/  @!P0 LDG.E.EL.64 R16, desc[UR4][R2.64] ;  /* 0x0000000402108981 */ /* 0x0002a6000c2e1b00 */
[----:B------:R-:W-:Y:S01]  /*0180*/  VIADD R21, R7, 0xc ;  /* 0x0000000c07157836 */ /* 0x000fe20000000000 */
[----:B------:R-:W3:Y:S01]  /*0190*/  @!P0 LDG.E.EL.64 R14, desc[UR4][R4.64] ;  /* 0x00000004040e8981 */ /* 0x000ee2000c2e1b00 */
[----:B------:R-:W-:Y:S01]  /*01a0*/  IMAD.WIDE R6, R9, 0x4, R10 ;  /* 0x0000000409067825 */ /* 0x000fe200078e020a */
[----:B------:R-:W-:-:S03]  /*01b0*/  CS2R R22, SRZ ;  /* 0x0000000000167805 */ /* 0x000fc6000001ff00 */
[--C-:B------:R-:W-:Y:S01]  /*01c0*/  IMAD.WIDE R8, R21, 0x4, R10.reuse ;  /* 0x0000000415087825 */ /* 0x100fe200078e020a */
[----:B------:R-:W4:Y:S04]  /*01d0*/  @!P0 LDG.E.EL.64 R18, desc[UR4][R6.64] ;  /* 0x0000000406128981 */ /* 0x000f28000c2e1b00 */
[----:B------:R-:W5:Y:S01]  /*01e0*/  @!P0 LDG.E.EL.64 R22, desc[UR4][R8.64] ;  /* 0x0000000408168981 */ /* 0x000f62000c2e1b00 */
[----:B------:R-:W-:Y:S01]  /*01f0*/  CS2R R20, SRZ ;  /* 0x0000000000147805 */ /* 0x000fe2000001ff00 */
[----:B-1----:R-:W-:-:S05]  /*0200*/  IMAD.WIDE R2, R13, 0x4, R10 ;  /* 0x000000040d027825 */ /* 0x002fca00078e020a */
[----:B------:R1:W5:Y:S02]  /*0210*/  @!P0 LDG.E.64 R20, desc[UR4][R2.64] ;  /* 0x0000000402148981 */ /* 0x000364000c1e1b00 */
[----:B-1----:R-:W1:Y:S02]  /*0220*/  LDC.64 R2, c[0x0][0x218] ;  /* 0x00008600ff027b82 */ /* 0x002e640000000a00 */
[----:B-1----:R-:W-:-:S04]  /*0230*/  IMAD.WIDE R2, R13, 0x4, R2 ;  /* 0x000000040d027825 */ /* 0x002fc800078e0202 */
[----:B--2---:R-:W-:Y:S01]  /*0240*/  FMUL R11, R16, R16 ;  /* 0x00000010100b7220 */ /* 0x004fe20000400000 */
[----:B------:R-:W-:-:S03]  /*0250*/  FMUL R0, R17, R17 ;  /* 0x0000001111007220 */ /* 0x000fc60000400000 */
[----:B---3--:R-:W-:Y:S01]  /*0260*/  FFMA R11, R14, R14, R11 ;  /* 0x0000000e0e0b7223 */ /* 0x008fe2000000000b */
[----:B------:R-:W-:-:S03]  /*0270*/  FFMA R0, R15, R15, R0 ;  /* 0x0000000f0f007223 */ /* 0x000fc60000000000 */
[----:B----4-:R-:W-:Y:S01]  /*0280*/  FFMA R11, R18, R18, R11 ;  /* 0x00000012120b7223 */ /* 0x010fe2000000000b */
[----:B------:R-:W-:-:S03]  /*0290*/  FFMA R0, R19, R19, R0 ;  /* 0x0000001313007223 */ /* 0x000fc60000000000 */
[----:B-----5:R-:W-:Y:S01]  /*02a0*/  FFMA R11, R22, R22, R11 ;  /* 0x00000016160b7223 */ /* 0x020fe2000000000b */
[----:B------:R-:W-:-:S03]  /*02b0*/  FFMA R0, R23, R23, R0 ;  /* 0x0000001717007223 */ /* 0x000fc60000000000 */
[----:B------:R-:W1:Y:S08]  /*02c0*/  MUFU.SQRT R4, R11 ;  /* 0x0000000b00047308 */ /* 0x000e700000002000 */
[----:B------:R-:W2:Y:S01]  /*02d0*/  MUFU.SQRT R5, R0 ;  /* 0x0000000000057308 */ /* 0x000ea20000002000 */
[C---:B-1----:R-:W-:Y:S02]  /*02e0*/  FSETP.GT.AND P2, PT, R4.reuse, 9.9999999600419720025e-13, PT ;  /* 0x2b8cbccc0400780b */ /* 0x042fe40003f44000 */
[----:B------:R-:W-:-:S02]  /*02f0*/  FSETP.NAN.AND P3, PT, R4, R4, PT ;  /* 0x000000040400720b */ /* 0x000fc40003f68000 */
[----:B--2---:R-:W-:-:S09]  /*0300*/  FSETP.GT.AND P1, PT, R5, 9.9999999600419720025e-13, PT ;  /* 0x2b8cbccc0500780b */ /* 0x004fd20003f24000 */
[----:B------:R-:W-:Y:S02]  /*0310*/  @!P2 FSEL R4, R4, 9.9999999600419720025e-13, P3 ;  /* 0x2b8cbccc0404a808 */ /* 0x000fe40001800000 */
[C---:B------:R-:W-:Y:S02]  /*0320*/  FSETP.NAN.AND P3, PT, R5.reuse, R5, PT ;  /* 0x000000050500720b */ /* 0x040fe40003f68000 */
[----:B------:R-:W-:Y:S02]  /*0330*/  FSETP.GT.AND P2, PT, R4, 8.50705917302346158658e+37, PT ;  /* 0x7e8000000400780b */ /* 0x000fe40003f44000 */
[----:B------:R-:W-:-:S04]  /*0340*/  @!P1 FSEL R5, R5, 9.9999999600419720025e-13, P3 ;  /* 0x2b8cbccc05059808 */ /* 0x000fc80001800000 */
[C---:B------:R-:W-:Y:S02]  /*0350*/  FSETP.GT.AND P1, PT, R5.reuse, 8.50705917302346158658e+37, PT ;  /* 0x7e8000000500780b */ /* 0x040fe40003f24000 */
[----:B------:R-:W-:Y:S02]  /*0360*/  FSETP.GEU.AND P3, PT, R4, 1.175494350822287508e-38, PT ;  /* 0x008000000400780b */ /* 0x000fe40003f6e000 */
[----:B------:R-:W-:-:S03]  /*0370*/  FSETP.GEU.AND P4, PT, R5, 1.175494350822287508e-38, PT ;  /* 0x008000000500780b */ /* 0x000fc60003f8e000 */
[----:B------:R-:W-:-:S06]  /*0380*/  @P2 FMUL R4, R4, 0.25 ;  /* 0x3e80000004042820 */ /* 0x000fcc0000400000 */
[----:B------:R-:W-:Y:S02]  /*0390*/  @P1 FMUL R5, R5, 0.25 ;  /* 0x3e80000005051820 */ /* 0x000fe40000400000 */
[----:B------:R-:W-:Y:S02]  /*03a0*/  @!P3 FMUL R4, R4, 16777216 ;  /* 0x4b8000000404b820 */ /* 0x000fe40000400000 */
[----:B------:R-:W-:Y:S02]  /*03b0*/  @!P4 FMUL R5, R5, 16777216 ;  /* 0x4b8000000505c820 */ /* 0x000fe40000400000 */
[----:B------:R-:W1:Y:S01]  /*03c0*/  MUFU.RCP R7, R4 ;  /* 0x0000000400077308 */ /* 0x000e620000001000 */
[----:B------:R-:W-:-:S07]  /*03d0*/  @P2 FMUL R20, R20, 0.25 ;  /* 0x3e80000014142820 */ /* 0x000fce0000400000 */
[----:B------:R-:W2:Y:S01]  /*03e0*/  MUFU.RCP R0, R5 ;  /* 0x0000000500007308 */ /* 0x000ea20000001000 */
[----:B------:R-:W-:Y:S01]  /*03f0*/  @P1 FMUL R21, R21, 0.25 ;  /* 0x3e80000015151820 */ /* 0x000fe20000400000 */
[----:B------:R-:W-:-:S03]  /*0400*/  @!P3 FMUL R20, R20, 16777216 ;  /* 0x4b8000001414b820 */ /* 0x000fc60000400000 */
[----:B------:R-:W-:Y:S01]  /*0410*/  @!P4 FMUL R21, R21, 16777216 ;  /* 0x4b8000001515c820 */ /* 0x000fe20000400000 */
[----:B-1----:R-:W-:-:S03]  /*0420*/  FMUL R20, R7, R20 ;  /* 0x0000001407147220 */ /* 0x002fc60000400000 */
[----:B--2---:R-:W-:Y:S01]  /*0430*/  FMUL R21, R0, R21 ;  /* 0x0000001500157220 */ /* 0x004fe20000400000 */
[----:B------:R-:W-:Y:S06]  /*0440*/  @P0 EXIT ;  /* 0x000000000000094d */ /* 0x000fec0003800000 */
[----:B------:R-:W-:Y:S01]  /*0450*/  STG.E.64 desc[UR4][R2.64], R20 ;  /* 0x0000001402007986 */ /* 0x000fe2000c101b04 */
[----:B------:R-:W-:Y:S05]  /*0460*/  EXIT ;  /* 0x000000000000794d */ /* 0x000fea0003800000 */
.L_x_0:
[----:B------:R-:W-:-:S00]  /*0470*/  BRA `(.L_x_0) ;  /* 0xfffffffc00fc7947 */ /* 0x000fc0000383ffff */
[----:B------:R-:W-:-:S00]  /*0480*/  NOP ;  /* 0x0000000000007918 */ /* 0x000fc00000000000 */
[----:B------:R-:W-:-:S00]  /*0490*/  NOP ;  /* 0x0000000000007918 */ /* 0x000fc00000000000 */
[----:B------:R-:W-:-:S00]  /*04a0*/  NOP ;  /* 0x0000000000007918 */ /* 0x000fc00000000000 */
[----:B------:R-:W-:-:S00]  /*04b0*/  NOP ;  /* 0x0000000000007918 */ /* 0x000fc00000000000 */
[----:B------:R-:W-:-:S00]  /*04c0*/  NOP ;  /* 0x0000000000007918 */ /* 0x000fc00000000000 */
[----:B------:R-:W-:-:S00]  /*04d0*/  NOP ;  /* 0x0000000000007918 */ /* 0x000fc00000000000 */
[----:B------:R-:W-:-:S00]  /*04e0*/  NOP ;  /* 0x0000000000007918 */ /* 0x000fc00000000000 */
[----:B------:R-:W-:-:S00]  /*04f0*/  NOP ;  /* 0x0000000000007918 */ /* 0x000fc00000000000 */
.L_x_1:


//--------------------- .nv.global.init           --------------------------
	.section	.nv.global.init,"aw",@progbits
.nv.global.init:
	.type		_$_str,@object
	.size		_$_str,(_$_str_$_2 - _$_str)
_$_str:
        /*0000*/ 	.byte	0x5f, 0x5f, 0x43, 0x55, 0x44, 0x41, 0x5f, 0x46, 0x54, 0x5a, 0x00
	.type		_$_str_$_2,@object
	.size		_$_str_$_2,(.L_1 - _$_str_$_2)
_$_str_$_2:
        /*000b*/ 	.byte	0x5f, 0x5f, 0x43, 0x55, 0x44, 0x41, 0x5f, 0x50, 0x52, 0x45, 0x43, 0x5f, 0x53, 0x51, 0x52, 0x54
        /*001b*/ 	.byte	0x00
.L_1:


//--------------------- .nv.constant0.triton_poi_fused_div_1 --------------------------
	.section	.nv.constant0.triton_poi_fused_div_1,"a",@progbits
	.sectionflags	@""
	.align	4
.nv.constant0.triton_poi_fused_div_1:
	.zero		548
